	.headerflags	@"EF_CUDA_TEXMODE_UNIFIED EF_CUDA_64BIT_ADDRESS EF_CUDA_ACCELERATORS EF_CUDA_SM90 EF_CUDA_VIRTUAL_SM(EF_CUDA_SM90)"
	.elftype	@"ET_EXEC"


//--------------------- .nv.info                  --------------------------
	.section	.nv.info,"",@"SHT_CUDA_INFO"
	.align	4


	//----- nvinfo : EIATTR_REGCOUNT
	.align		4
        /*0000*/ 	.byte	0x04, 0x2f
        /*0002*/ 	.short	(.L_3 - .L_2)
	.align		4
.L_2:
        /*0004*/ 	.word	index@(triton_poi_fused__native_batch_norm_legit_no_training_add_23)
        /*0008*/ 	.word	0x00000014


	//----- nvinfo : EIATTR_MIN_STACK_SIZE
	.align		4
.L_3:
        /*000c*/ 	.byte	0x04, 0x12
        /*000e*/ 	.short	(.L_5 - .L_4)
	.align		4
.L_4:
        /*0010*/ 	.word	index@(triton_poi_fused__native_batch_norm_legit_no_training_add_23)
        /*0014*/ 	.word	0x00000000


	//----- nvinfo : EIATTR_FRAME_SIZE
	.align		4
.L_5:
        /*0018*/ 	.byte	0x04, 0x11
        /*001a*/ 	.short	(.L_7 - .L_6)
	.align		4
.L_6:
        /*001c*/ 	.word	index@(triton_poi_fused__native_batch_norm_legit_no_training_add_23)
        /*0020*/ 	.word	0x00000000


	//----- nvinfo : EIATTR_MIN_STACK_SIZE
	.align		4
.L_7:
        /*0024*/ 	.byte	0x04, 0x12
        /*0026*/ 	.short	(.L_9 - .L_8)
	.align		4
.L_8:
        /*0028*/ 	.word	index@(triton_poi_fused__native_batch_norm_legit_no_training_add_23)
        /*002c*/ 	.word	0x00000000
.L_9:


//--------------------- .nv.info.triton_poi_fused__native_batch_norm_legit_no_training_add_23 --------------------------
	.section	.nv.info.triton_poi_fused__native_batch_norm_legit_no_training_add_23,"",@"SHT_CUDA_INFO"
	.sectionflags	@""
	.align	4


	//----- nvinfo : EIATTR_CUDA_API_VERSION
	.align		4
        /*0000*/ 	.byte	0x04, 0x37
        /*0002*/ 	.short	(.L_11 - .L_10)
.L_10:
        /*0004*/ 	.word	0x0000007c


	//----- nvinfo : EIATTR_KPARAM_INFO
	.align		4
.L_11:
        /*0008*/ 	.byte	0x04, 0x17
        /*000a*/ 	.short	(.L_13 - .L_12)
.L_12:
        /*000c*/ 	.word	0x00000000
        /*0010*/ 	.short	0x0007
        /*0012*/ 	.short	0x0038
        /*0014*/ 	.byte	0x00, 0xf0, 0x11, 0x00


	//----- nvinfo : EIATTR_KPARAM_INFO
	.align		4
.L_13:
        /*0018*/ 	.byte	0x04, 0x17
        /*001a*/ 	.short	(.L_15 - .L_14)
.L_14:
        /*001c*/ 	.word	0x00000000
        /*0020*/ 	.short	0x0006
        /*0022*/ 	.short	0x0030
        /*0024*/ 	.byte	0x00, 0xf4, 0x21, 0x00


	//----- nvinfo : EIATTR_KPARAM_INFO
	.align		4
.L_15:
        /*0028*/ 	.byte	0x04, 0x17
        /*002a*/ 	.short	(.L_17 - .L_16)
.L_16:
        /*002c*/ 	.word	0x00000000
        /*0030*/ 	.short	0x0005
        /*0032*/ 	.short	0x0028
        /*0034*/ 	.byte	0x00, 0xf4, 0x21, 0x00


	//----- nvinfo : EIATTR_KPARAM_INFO
	.align		4
.L_17:
        /*0038*/ 	.byte	0x04, 0x17
        /*003a*/ 	.short	(.L_19 - .L_18)
.L_18:
        /*003c*/ 	.word	0x00000000
        /*0040*/ 	.short	0x0004
        /*0042*/ 	.short	0x0020
        /*0044*/ 	.byte	0x00, 0xf4, 0x21, 0x00


	//----- nvinfo : EIATTR_KPARAM_INFO
	.align		4
.L_19:
        /*0048*/ 	.byte	0x04, 0x17
        /*004a*/ 	.short	(.L_21 - .L_20)
.L_20:
        /*004c*/ 	.word	0x00000000
        /*0050*/ 	.short	0x0003
        /*0052*/ 	.short	0x0018
        /*0054*/ 	.byte	0x00, 0xf4, 0x21, 0x00


	//----- nvinfo : EIATTR_KPARAM_INFO
	.align		4
.L_21:
        /*0058*/ 	.byte	0x04, 0x17
        /*005a*/ 	.short	(.L_23 - .L_22)
.L_22:
        /*005c*/ 	.word	0x00000000
        /*0060*/ 	.short	0x0002
        /*0062*/ 	.short	0x0010
        /*0064*/ 	.byte	0x00, 0xf4, 0x21, 0x00


	//----- nvinfo : EIATTR_KPARAM_INFO
	.align		4
.L_23:
        /*0068*/ 	.byte	0x04, 0x17
        /*006a*/ 	.short	(.L_25 - .L_24)
.L_24:
        /*006c*/ 	.word	0x00000000
        /*0070*/ 	.short	0x0001
        /*0072*/ 	.short	0x0008
        /*0074*/ 	.byte	0x00, 0xf4, 0x21, 0x00


	//----- nvinfo : EIATTR_KPARAM_INFO
	.align		4
.L_25:
        /*0078*/ 	.byte	0x04, 0x17
        /*007a*/ 	.short	(.L_27 - .L_26)
.L_26:
        /*007c*/ 	.word	0x00000000
        /*0080*/ 	.short	0x0000
        /*0082*/ 	.short	0x0000
        /*0084*/ 	.byte	0x00, 0xf4, 0x21, 0x00


	//----- nvinfo : EIATTR_SPARSE_MMA_MASK
	.align		4
.L_27:
        /*0088*/ 	.byte	0x03, 0x50
        /*008a*/ 	.short	0x0000


	//----- nvinfo : EIATTR_MAXREG_COUNT
	.align		4
        /*008c*/ 	.byte	0x03, 0x1b
        /*008e*/ 	.short	0x00ff


	//----- nvinfo : EIATTR_EXIT_INSTR_OFFSETS
	.align		4
        /*0090*/ 	.byte	0x04, 0x1c
        /*0092*/ 	.short	(.L_29 - .L_28)


	//   ....[0]....
.L_28:
        /*0094*/ 	.word	0x000003d0


	//----- nvinfo : EIATTR_REQNTID
	.align		4
.L_29:
        /*0098*/ 	.byte	0x04, 0x10
        /*009a*/ 	.short	(.L_31 - .L_30)
.L_30:
        /*009c*/ 	.word	0x00000080
        /*00a0*/ 	.word	0x00000001
        /*00a4*/ 	.word	0x00000001


	//----- nvinfo : EIATTR_CBANK_PARAM_SIZE
	.align		4
.L_31:
        /*00a8*/ 	.byte	0x03, 0x19
        /*00aa*/ 	.short	0x003c


	//----- nvinfo : EIATTR_PARAM_CBANK
	.align		4
        /*00ac*/ 	.byte	0x04, 0x0a
        /*00ae*/ 	.short	(.L_33 - .L_32)
	.align		4
.L_32:
        /*00b0*/ 	.word	index@(.nv.constant0.triton_poi_fused__native_batch_norm_legit_no_training_add_23)
        /*00b4*/ 	.short	0x0210
        /*00b6*/ 	.short	0x003c


	//----- nvinfo : EIATTR_SW_WAR
	.align		4
.L_33:
        /*00b8*/ 	.byte	0x04, 0x36
        /*00ba*/ 	.short	(.L_35 - .L_34)
.L_34:
        /*00bc*/ 	.word	0x00000008
.L_35:


//--------------------- .nv.callgraph             --------------------------
	.section	.nv.callgraph,"",@"SHT_CUDA_CALLGRAPH"
	.align	4
	.sectionentsize	8
	.align		4
        /*0000*/ 	.word	0x00000000
	.align		4
        /*0004*/ 	.word	0xffffffff
	.align		4
        /*0008*/ 	.word	0x00000000
	.align		4
        /*000c*/ 	.word	0xfffffffe
	.align		4
        /*0010*/ 	.word	0x00000000
	.align		4
        /*0014*/ 	.word	0xfffffffd
	.align		4
        /*0018*/ 	.word	0x00000000
	.align		4
        /*001c*/ 	.word	0xfffffffc


//--------------------- .nv.constant4             --------------------------
	.section	.nv.constant4,"a",@progbits
	.align	8
	.align		8
.nv.constant4:
        /*0000*/ 	.dword	_$_str
	.align		8
        /*0008*/ 	.dword	_$_str_$_2


//--------------------- .text.triton_poi_fused__native_batch_norm_legit_no_training_add_23 --------------------------
	.section	.text.triton_poi_fused__native_batch_norm_legit_no_training_add_23,"ax",@progbits
	.align	128
        .global         triton_poi_fused__native_batch_norm_legit_no_training_add_23
        .type           triton_poi_fused__native_batch_norm_legit_no_training_add_23,@function
        .size           triton_poi_fused__native_batch_norm_legit_no_training_add_23,(.L_x_1 - triton_poi_fused__native_batch_norm_legit_no_training_add_23)
        .other          triton_poi_fused__native_batch_norm_legit_no_training_add_23,@"STO_CUDA_ENTRY STV_DEFAULT"
triton_poi_fused__native_batch_norm_legit_no_training_add_23:
.text.triton_poi_fused__native_batch_norm_legit_no_training_add_23:
[----:B------:R-:W-:Y:S01]  /*0000*/  LDC R1, c[0x0][0x28] ;  /* 0x00000a00ff017b82 */ /* 0x000fe20000000800 */
[----:B------:R-:W1:Y:S07]  /*0010*/  S2R R0, SR_TID.X ;  /* 0x0000000000007919 */ /* 0x000e6e0000002100 */
[----:B------:R-:W2:Y:S01]  /*0020*/  LDC.64 R2, c[0x0][0x228] ;  /* 0x00008a00ff027b82 */ /* 0x000ea20000000a00 */
[----:B------:R-:W-:Y:S01]  /*0030*/  ULDC.64 UR4, c[0x0][0x208] ;  /* 0x0000820000047ab9 */ /* 0x000fe20000000a00 */
[----:B------:R-:W3:Y:S06]  /*0040*/  S2R R5, SR_CTAID.X ;  /* 0x0000000000057919 */ /* 0x000eec0000002500 */
[----:B------:R-:W4:Y:S08]  /*0050*/  LDC.64 R6, c[0x0][0x220] ;  /* 0x00008800ff067b82 */ /* 0x000f300000000a00 */
[----:B------:R-:W5:Y:S08]  /*0060*/  LDC.64 R8, c[0x0][0x230] ;  /* 0x00008c00ff087b82 */ /* 0x000f700000000a00 */
[----:B------:R-:W5:Y:S01]  /*0070*/  LDC.64 R12, c[0x0][0x238] ;  /* 0x00008e00ff0c7b82 */ /* 0x000f620000000a00 */
[----:B-1----:R-:W-:-:S07]  /*0080*/  SHF.L.U32 R0, R0, 0x1, RZ ;  /* 0x0000000100007819 */ /* 0x002fce00000006ff */
[----:B------:R-:W1:Y:S01]  /*0090*/  LDC.64 R10, c[0x0][0x210] ;  /* 0x00008400ff0a7b82 */ /* 0x000e620000000a00 */
[----:B------:R-:W-:-:S04]  /*00a0*/  LOP3.LUT R0, R0, 0xfe, RZ, 0xc0, !PT ;  /* 0x000000fe00007812 */ /* 0x000fc800078ec0ff */
[----:B---3--:R-:W-:-:S05]  /*00b0*/  LEA R0, R5, R0, 0x8 ;  /* 0x0000000005007211 */ /* 0x008fca00078e40ff */
[----:B------:R-:W-:-:S05]  /*00c0*/  IMAD.HI R4, R0, 0x66666667, RZ ;  /* 0x6666666700047827 */ /* 0x000fca00078e02ff */
[----:B------:R-:W-:-:S04]  /*00d0*/  SHF.R.U32.HI R5, RZ, 0x1f, R4 ;  /* 0x0000001fff057819 */ /* 0x000fc80000011604 */
[----:B------:R-:W-:-:S05]  /*00e0*/  LEA.HI.SX32 R5, R4, R5, 0x1a ;  /* 0x0000000504057211 */ /* 0x000fca00078fd2ff */
[----:B------:R-:W-:Y:S02]  /*00f0*/  IMAD R15, R5, -0xa0, R0 ;  /* 0xffffff60050f7824 */ /* 0x000fe400078e0200 */
[----:B------:R-:W3:Y:S02]  /*0100*/  LDC.64 R4, c[0x0][0x218] ;  /* 0x00008600ff047b82 */ /* 0x000ee40000000a00 */
[----:B--2---:R-:W-:-:S06]  /*0110*/  IMAD.WIDE R2, R15, 0x4, R2 ;  /* 0x000000040f027825 */ /* 0x004fcc00078e0202 */
[----:B------:R-:W2:Y:S01]  /*0120*/  LDG.E.EL.64 R2, desc[UR4][R2.64] ;  /* 0x0000000402027981 */ /* 0x000ea2000c2e1b00 */
[----:B----4-:R-:W-:-:S04]  /*0130*/  IMAD.WIDE R6, R15, 0x4, R6 ;  /* 0x000000040f067825 */ /* 0x010fc800078e0206 */
[C---:B-----5:R-:W-:Y:S02]  /*0140*/  IMAD.WIDE R8, R15.reuse, 0x4, R8 ;  /* 0x000000040f087825 */ /* 0x060fe400078e0208 */
[----:B------:R-:W4:Y:S02]  /*0150*/  LDG.E.EL.64 R6, desc[UR4][R6.64] ;  /* 0x0000000406067981 */ /* 0x000f24000c2e1b00 */
[----:B0-----:R-:W-:Y:S02]  /*0160*/  IMAD.WIDE R12, R15, 0x4, R12 ;  /* 0x000000040f0c7825 */ /* 0x001fe400078e020c */
[----:B------:R-:W5:Y:S02]  /*0170*/  LDG.E.EL.64 R8, desc[UR4][R8.64] ;  /* 0x0000000408087981 */ /* 0x000f64000c2e1b00 */
[C---:B-1----:R-:W-:Y:S02]  /*0180*/  IMAD.WIDE R10, R0.reuse, 0x4, R10 ;  /* 0x00000004000a7825 */ /* 0x042fe400078e020a */
[----:B------:R-:W5:Y:S02]  /*0190*/  LDG.E.EL.64 R12, desc[UR4][R12.64] ;  /* 0x000000040c0c7981 */ /* 0x000f64000c2e1b00 */
[----:B---3--:R-:W-:-:S02]  /*01a0*/  IMAD.WIDE R4, R0, 0x4, R4 ;  /* 0x0000000400047825 */ /* 0x008fc400078e0204 */
[----:B------:R-:W3:Y:S04]  /*01b0*/  LDG.E.64 R10, desc[UR4][R10.64] ;  /* 0x000000040a0a7981 */ /* 0x000ee8000c1e1b00 */
[----:B------:R-:W4:Y:S01]  /*01c0*/  LDG.E.64 R4, desc[UR4][R4.64] ;  /* 0x0000000404047981 */ /* 0x000f22000c1e1b00 */
[----:B------:R-:W-:Y:S01]  /*01d0*/  HFMA2.MMA R16, -RZ, RZ, 1.625, 0 ;  /* 0x3e800000ff107435 */ /* 0x000fe200000001ff */
[----:B--2---:R-:W-:Y:S01]  /*01e0*/  FADD R2, R2, 9.9999997473787516356e-06 ;  /* 0x3727c5ac02027421 */ /* 0x004fe20000000000 */
[----:B------:R-:W-:-:S03]  /*01f0*/  FADD R3, R3, 9.9999997473787516356e-06 ;  /* 0x3727c5ac03037421 */ /* 0x000fc60000000000 */
[----:B------:R-:W0:Y:S08]  /*0200*/  MUFU.SQRT R14, R2 ;  /* 0x00000002000e7308 */ /* 0x000e300000002000 */
[----:B------:R1:W2:Y:S01]  /*0210*/  MUFU.SQRT R15, R3 ;  /* 0x00000003000f7308 */ /* 0x0002a20000002000 */
[C---:B0-----:R-:W-:Y:S02]  /*0220*/  FSETP.GT.AND P0, PT, R14.reuse, 8.50705917302346158658e+37, PT ;  /* 0x7e8000000e00780b */ /* 0x041fe40003f04000 */
[----:B------:R-:W-:Y:S01]  /*0230*/  FSETP.GEU.AND P2, PT, R14, 1.175494350822287508e-38, PT ;  /* 0x008000000e00780b */ /* 0x000fe20003f4e000 */
[----:B-1----:R-:W0:Y:S01]  /*0240*/  LDC.64 R2, c[0x0][0x240] ;  /* 0x00009000ff027b82 */ /* 0x002e220000000a00 */
[----:B--2---:R-:W-:-:S02]  /*0250*/  FSETP.GT.AND P1, PT, R15, 8.50705917302346158658e+37, PT ;  /* 0x7e8000000f00780b */ /* 0x004fc40003f24000 */
[----:B------:R-:W-:-:S07]  /*0260*/  FSETP.GEU.AND P3, PT, R15, 1.175494350822287508e-38, PT ;  /* 0x008000000f00780b */ /* 0x000fce0003f6e000 */
[----:B------:R-:W-:-:S04]  /*0270*/  @P0 FMUL R14, R14, 0.25 ;  /* 0x3e8000000e0e0820 */ /* 0x000fc80000400000 */
[----:B------:R-:W-:Y:S01]  /*0280*/  @!P2 FMUL R14, R14, 16777216 ;  /* 0x4b8000000e0ea820 */ /* 0x000fe20000400000 */
[----:B------:R-:W-:-:S04]  /*0290*/  @P1 FMUL R15, R15, 0.25 ;  /* 0x3e8000000f0f1820 */ /* 0x000fc80000400000 */
[----:B------:R-:W-:Y:S01]  /*02a0*/  @!P3 FMUL R15, R15, 16777216 ;  /* 0x4b8000000f0fb820 */ /* 0x000fe20000400000 */
[----:B------:R-:W1:Y:S01]  /*02b0*/  MUFU.RCP R14, R14 ;  /* 0x0000000e000e7308 */ /* 0x000e620000001000 */
[----:B------:R-:W-:-:S07]  /*02c0*/  FSEL R17, R16, 1, P0 ;  /* 0x3f80000010117808 */ /* 0x000fce0000000000 */
[----:B------:R-:W2:Y:S01]  /*02d0*/  MUFU.RCP R15, R15 ;  /* 0x0000000f000f7308 */ /* 0x000ea20000001000 */
[----:B------:R-:W-:Y:S01]  /*02e0*/  FSEL R16, R16, 1, P1 ;  /* 0x3f80000010107808 */ /* 0x000fe20000800000 */
[----:B------:R-:W-:-:S04]  /*02f0*/  @!P2 FMUL R17, R17, 16777216 ;  /* 0x4b8000001111a820 */ /* 0x000fc80000400000 */
[----:B------:R-:W-:Y:S01]  /*0300*/  @!P3 FMUL R16, R16, 16777216 ;  /* 0x4b8000001010b820 */ /* 0x000fe20000400000 */
[----:B----4-:R-:W-:Y:S01]  /*0310*/  FADD R5, R5, -R7 ;  /* 0x8000000705057221 */ /* 0x010fe20000000000 */
[----:B------:R-:W-:Y:S01]  /*0320*/  FADD R4, R4, -R6 ;  /* 0x8000000604047221 */ /* 0x000fe20000000000 */
[----:B-1----:R-:W-:Y:S01]  /*0330*/  FMUL R17, R14, R17 ;  /* 0x000000110e117220 */ /* 0x002fe20000400000 */
[----:B--2---:R-:W-:-:S03]  /*0340*/  FMUL R16, R15, R16 ;  /* 0x000000100f107220 */ /* 0x004fc60000400000 */
[----:B------:R-:W-:Y:S01]  /*0350*/  FMUL R17, R4, R17 ;  /* 0x0000001104117220 */ /* 0x000fe20000400000 */
[----:B------:R-:W-:-:S03]  /*0360*/  FMUL R16, R5, R16 ;  /* 0x0000001005107220 */ /* 0x000fc60000400000 */
[----:B-----5:R-:W-:Y:S01]  /*0370*/  FFMA R17, R8, R17, R12 ;  /* 0x0000001108117223 */ /* 0x020fe2000000000c */
[----:B------:R-:W-:Y:S01]  /*0380*/  FFMA R16, R9, R16, R13 ;  /* 0x0000001009107223 */ /* 0x000fe2000000000d */
[----:B0-----:R-:W-:-:S04]  /*0390*/  IMAD.WIDE R2, R0, 0x4, R2 ;  /* 0x0000000400027825 */ /* 0x001fc800078e0202 */
[----:B---3--:R-:W-:Y:S01]  /*03a0*/  FADD R10, R10, R17 ;  /* 0x000000110a0a7221 */ /* 0x008fe20000000000 */
[----:B------:R-:W-:-:S05]  /*03b0*/  FADD R11, R11, R16 ;  /* 0x000000100b0b7221 */ /* 0x000fca0000000000 */
[----:B------:R-:W-:Y:S01]  /*03c0*/  STG.E.64 desc[UR4][R2.64], R10 ;  /* 0x0000000a02007986 */ /* 0x000fe2000c101b04 */
[----:B------:R-:W-:Y:S05]  /*03d0*/  EXIT ;  /* 0x000000000000794d */ /* 0x000fea0003800000 */
.L_x_0:
[----:B------:R-:W-:-:S00]  /*03e0*/  BRA `(.L_x_0) ;  /* 0xfffffffc00fc7947 */ /* 0x000fc0000383ffff */
[----:B------:R-:W-:-:S00]  /*03f0*/  NOP ;  /* 0x0000000000007918 */ /* 0x000fc00000000000 */
        /* <DEDUP_REMOVED lines=8> */
.L_x_1:


//--------------------- .nv.global.init           --------------------------
	.section	.nv.global.init,"aw",@progbits
.nv.global.init:
	.type		_$_str,@object
	.size		_$_str,(_$_str_$_2 - _$_str)
_$_str:
        /*0000*/ 	.byte	0x5f, 0x5f, 0x43, 0x55, 0x44, 0x41, 0x5f, 0x46, 0x54, 0x5a, 0x00
	.type		_$_str_$_2,@object
	.size		_$_str_$_2,(.L_1 - _$_str_$_2)
_$_str_$_2:
        /*000b*/ 	.byte	0x5f, 0x5f, 0x43, 0x55, 0x44, 0x41, 0x5f, 0x50, 0x52, 0x45, 0x43, 0x5f, 0x53, 0x51, 0x52, 0x54
        /*001b*/ 	.byte	0x00
.L_1:


//--------------------- .nv.constant0.triton_poi_fused__native_batch_norm_legit_no_training_add_23 --------------------------
	.section	.nv.constant0.triton_poi_fused__native_batch_norm_legit_no_training_add_23,"a",@progbits
	.sectionflags	@""
	.align	4
.nv.constant0.triton_poi_fused__native_batch_norm_legit_no_training_add_23:
	.zero		588
